	.headerflags	@"EF_CUDA_TEXMODE_UNIFIED EF_CUDA_64BIT_ADDRESS EF_CUDA_ACCELERATORS EF_CUDA_SM90 EF_CUDA_VIRTUAL_SM(EF_CUDA_SM90)"
	.elftype	@"ET_EXEC"


//--------------------- .nv.info                  --------------------------
	.section	.nv.info,"",@"SHT_CUDA_INFO"
	.align	4


	//----- nvinfo : EIATTR_REGCOUNT
	.align		4
        /*0000*/ 	.byte	0x04, 0x2f
        /*0002*/ 	.short	(.L_1 - .L_0)
	.align		4
.L_0:
        /*0004*/ 	.word	index@(triton_poi_fused_deform_conv2d_1)
        /*0008*/ 	.word	0x00000012


	//----- nvinfo : EIATTR_MIN_STACK_SIZE
	.align		4
.L_1:
        /*000c*/ 	.byte	0x04, 0x12
        /*000e*/ 	.short	(.L_3 - .L_2)
	.align		4
.L_2:
        /*0010*/ 	.word	index@(triton_poi_fused_deform_conv2d_1)
        /*0014*/ 	.word	0x00000000


	//----- nvinfo : EIATTR_FRAME_SIZE
	.align		4
.L_3:
        /*0018*/ 	.byte	0x04, 0x11
        /*001a*/ 	.short	(.L_5 - .L_4)
	.align		4
.L_4:
        /*001c*/ 	.word	index@(triton_poi_fused_deform_conv2d_1)
        /*0020*/ 	.word	0x00000000


	//----- nvinfo : EIATTR_MIN_STACK_SIZE
	.align		4
.L_5:
        /*0024*/ 	.byte	0x04, 0x12
        /*0026*/ 	.short	(.L_7 - .L_6)
	.align		4
.L_6:
        /*0028*/ 	.word	index@(triton_poi_fused_deform_conv2d_1)
        /*002c*/ 	.word	0x00000000
.L_7:


//--------------------- .nv.info.triton_poi_fused_deform_conv2d_1 --------------------------
	.section	.nv.info.triton_poi_fused_deform_conv2d_1,"",@"SHT_CUDA_INFO"
	.sectionflags	@""
	.align	4


	//----- nvinfo : EIATTR_CUDA_API_VERSION
	.align		4
        /*0000*/ 	.byte	0x04, 0x37
        /*0002*/ 	.short	(.L_9 - .L_8)
.L_8:
        /*0004*/ 	.word	0x0000007c


	//----- nvinfo : EIATTR_KPARAM_INFO
	.align		4
.L_9:
        /*0008*/ 	.byte	0x04, 0x17
        /*000a*/ 	.short	(.L_11 - .L_10)
.L_10:
        /*000c*/ 	.word	0x00000000
        /*0010*/ 	.short	0x0004
        /*0012*/ 	.short	0x001c
        /*0014*/ 	.byte	0x00, 0xf0, 0x11, 0x00


	//----- nvinfo : EIATTR_KPARAM_INFO
	.align		4
.L_11:
        /*0018*/ 	.byte	0x04, 0x17
        /*001a*/ 	.short	(.L_13 - .L_12)
.L_12:
        /*001c*/ 	.word	0x00000000
        /*0020*/ 	.short	0x0003
        /*0022*/ 	.short	0x0018
        /*0024*/ 	.byte	0x00, 0xf0, 0x11, 0x00


	//----- nvinfo : EIATTR_KPARAM_INFO
	.align		4
.L_13:
        /*0028*/ 	.byte	0x04, 0x17
        /*002a*/ 	.short	(.L_15 - .L_14)
.L_14:
        /*002c*/ 	.word	0x00000000
        /*0030*/ 	.short	0x0002
        /*0032*/ 	.short	0x0010
        /*0034*/ 	.byte	0x00, 0xf4, 0x21, 0x00


	//----- nvinfo : EIATTR_KPARAM_INFO
	.align		4
.L_15:
        /*0038*/ 	.byte	0x04, 0x17
        /*003a*/ 	.short	(.L_17 - .L_16)
.L_16:
        /*003c*/ 	.word	0x00000000
        /*0040*/ 	.short	0x0001
        /*0042*/ 	.short	0x0008
        /*0044*/ 	.byte	0x00, 0xf4, 0x21, 0x00


	//----- nvinfo : EIATTR_KPARAM_INFO
	.align		4
.L_17:
        /*0048*/ 	.byte	0x04, 0x17
        /*004a*/ 	.short	(.L_19 - .L_18)
.L_18:
        /*004c*/ 	.word	0x00000000
        /*0050*/ 	.short	0x0000
        /*0052*/ 	.short	0x0000
        /*0054*/ 	.byte	0x00, 0xf4, 0x21, 0x00


	//----- nvinfo : EIATTR_SPARSE_MMA_MASK
	.align		4
.L_19:
        /*0058*/ 	.byte	0x03, 0x50
        /*005a*/ 	.short	0x0000


	//----- nvinfo : EIATTR_MAXREG_COUNT
	.align		4
        /*005c*/ 	.byte	0x03, 0x1b
        /*005e*/ 	.short	0x00ff


	//----- nvinfo : EIATTR_EXIT_INSTR_OFFSETS
	.align		4
        /*0060*/ 	.byte	0x04, 0x1c
        /*0062*/ 	.short	(.L_21 - .L_20)


	//   ....[0]....
.L_20:
        /*0064*/ 	.word	0x00000390


	//   ....[1]....
        /*0068*/ 	.word	0x000003b0


	//----- nvinfo : EIATTR_REQNTID
	.align		4
.L_21:
        /*006c*/ 	.byte	0x04, 0x10
        /*006e*/ 	.short	(.L_23 - .L_22)
.L_22:
        /*0070*/ 	.word	0x00000080
        /*0074*/ 	.word	0x00000001
        /*0078*/ 	.word	0x00000001


	//----- nvinfo : EIATTR_CBANK_PARAM_SIZE
	.align		4
.L_23:
        /*007c*/ 	.byte	0x03, 0x19
        /*007e*/ 	.short	0x0020


	//----- nvinfo : EIATTR_PARAM_CBANK
	.align		4
        /*0080*/ 	.byte	0x04, 0x0a
        /*0082*/ 	.short	(.L_25 - .L_24)
	.align		4
.L_24:
        /*0084*/ 	.word	index@(.nv.constant0.triton_poi_fused_deform_conv2d_1)
        /*0088*/ 	.short	0x0210
        /*008a*/ 	.short	0x0020


	//----- nvinfo : EIATTR_SW_WAR
	.align		4
.L_25:
        /*008c*/ 	.byte	0x04, 0x36
        /*008e*/ 	.short	(.L_27 - .L_26)
.L_26:
        /*0090*/ 	.word	0x00000008
.L_27:


//--------------------- .nv.callgraph             --------------------------
	.section	.nv.callgraph,"",@"SHT_CUDA_CALLGRAPH"
	.align	4
	.sectionentsize	8
	.align		4
        /*0000*/ 	.word	0x00000000
	.align		4
        /*0004*/ 	.word	0xffffffff
	.align		4
        /*0008*/ 	.word	0x00000000
	.align		4
        /*000c*/ 	.word	0xfffffffe
	.align		4
        /*0010*/ 	.word	0x00000000
	.align		4
        /*0014*/ 	.word	0xfffffffd
	.align		4
        /*0018*/ 	.word	0x00000000
	.align		4
        /*001c*/ 	.word	0xfffffffc


//--------------------- .text.triton_poi_fused_deform_conv2d_1 --------------------------
	.section	.text.triton_poi_fused_deform_conv2d_1,"ax",@progbits
	.sectionflags	@"SHF_BARRIERS=1"
	.align	128
        .global         triton_poi_fused_deform_conv2d_1
        .type           triton_poi_fused_deform_conv2d_1,@function
        .size           triton_poi_fused_deform_conv2d_1,(.L_x_1 - triton_poi_fused_deform_conv2d_1)
        .other          triton_poi_fused_deform_conv2d_1,@"STO_CUDA_ENTRY STV_DEFAULT"
triton_poi_fused_deform_conv2d_1:
.text.triton_poi_fused_deform_conv2d_1:
[----:B------:R-:W0:Y:S02]  /*0000*/  LDC R1, c[0x0][0x28] ;  /* 0x00000a00ff017b82 */ /* 0x000e240000000800 */
[----:B------:R-:W1:Y:S01]  /*0010*/  S2R R0, SR_CTAID.Y ;  /* 0x0000000000007919 */ /* 0x000e620000002600 */
[----:B------:R-:W2:Y:S01]  /*0020*/  LDC.64 R2, c[0x0][0x210] ;  /* 0x00008400ff027b82 */ /* 0x000ea20000000a00 */
[----:B------:R-:W-:Y:S01]  /*0030*/  ULDC.64 UR6, c[0x0][0x208] ;  /* 0x0000820000067ab9 */ /* 0x000fe20000000a00 */
[----:B------:R-:W3:Y:S01]  /*0040*/  S2R R12, SR_TID.X ;  /* 0x00000000000c7919 */ /* 0x000ee20000002100 */
[----:B------:R-:W4:Y:S01]  /*0050*/  S2R R4, SR_CTAID.X ;  /* 0x0000000000047919 */ /* 0x000f220000002500 */
[----:B-1----:R-:W-:Y:S02]  /*0060*/  IMAD.SHL.U32 R0, R0, 0x10, RZ ;  /* 0x0000001000007824 */ /* 0x002fe400078e00ff */
[----:B---3--:R-:W-:Y:S01]  /*0070*/  IMAD.SHL.U32 R5, R12, 0x2, RZ ;  /* 0x000000020c057824 */ /* 0x008fe200078e00ff */
[----:B------:R-:W-:Y:S01]  /*0080*/  SHF.R.U32.HI R9, RZ, 0x3, R12 ;  /* 0x00000003ff097819 */ /* 0x000fe2000001160c */
[----:B----4-:R-:W-:-:S03]  /*0090*/  IMAD.SHL.U32 R4, R4, 0x10, RZ ;  /* 0x0000001004047824 */ /* 0x010fc600078e00ff */
[----:B------:R-:W-:-:S04]  /*00a0*/  LOP3.LUT R6, R0, 0xe, R5, 0xf8, !PT ;  /* 0x0000000e00067812 */ /* 0x000fc800078ef805 */
[----:B------:R-:W-:-:S04]  /*00b0*/  SHF.R.S32.HI R7, RZ, 0x1f, R6 ;  /* 0x0000001fff077819 */ /* 0x000fc80000011406 */
[----:B------:R-:W-:Y:S02]  /*00c0*/  LEA.HI R8, R7, R6, RZ, 0x2 ;  /* 0x0000000607087211 */ /* 0x000fe400078f10ff */
[----:B------:R-:W-:Y:S02]  /*00d0*/  SGXT.U32 R7, R9, 0x4 ;  /* 0x000000040907781a */ /* 0x000fe40000000000 */
[C---:B------:R-:W-:Y:S01]  /*00e0*/  LOP3.LUT R11, R8.reuse, 0xfffffffc, RZ, 0xc0, !PT ;  /* 0xfffffffc080b7812 */ /* 0x040fe200078ec0ff */
[----:B------:R-:W-:Y:S01]  /*00f0*/  IMAD.SHL.U32 R8, R8, 0x10, RZ ;  /* 0x0000001008087824 */ /* 0x000fe200078e00ff */
[----:B------:R-:W-:-:S03]  /*0100*/  LOP3.LUT R9, R4, R7, RZ, 0xfc, !PT ;  /* 0x0000000704097212 */ /* 0x000fc600078efcff */
[C---:B------:R-:W-:Y:S01]  /*0110*/  IMAD.IADD R10, R6.reuse, 0x1, -R11 ;  /* 0x00000001060a7824 */ /* 0x040fe200078e0a0b */
[----:B------:R-:W-:-:S03]  /*0120*/  VIMNMX R6, R6, R9, !PT ;  /* 0x0000000906067248 */ /* 0x000fc60007fe0100 */
[----:B------:R-:W-:Y:S01]  /*0130*/  IMAD R10, R9, 0x4, R10 ;  /* 0x00000004090a7824 */ /* 0x000fe200078e020a */
[----:B------:R-:W-:Y:S02]  /*0140*/  LOP3.LUT R9, R8, 0xffffffc0, RZ, 0xc0, !PT ;  /* 0xffffffc008097812 */ /* 0x000fe400078ec0ff */
[----:B------:R-:W-:-:S03]  /*0150*/  ISETP.GE.AND P0, PT, R6, 0x10, PT ;  /* 0x000000100600780c */ /* 0x000fc60003f06270 */
[----:B------:R-:W-:-:S04]  /*0160*/  IMAD.IADD R9, R10, 0x1, R9 ;  /* 0x000000010a097824 */ /* 0x000fc800078e0209 */
[----:B--2---:R-:W-:Y:S01]  /*0170*/  IMAD.WIDE R2, R9, 0x4, R2 ;  /* 0x0000000409027825 */ /* 0x004fe200078e0202 */
[----:B------:R-:W-:-:S06]  /*0180*/  CS2R R8, SRZ ;  /* 0x0000000000087805 */ /* 0x000fcc000001ff00 */
[----:B------:R1:W2:Y:S01]  /*0190*/  @!P0 LDG.E.64 R8, desc[UR6][R2.64] ;  /* 0x0000000602088981 */ /* 0x0002a2000c1e1b00 */
[----:B------:R-:W3:Y:S01]  /*01a0*/  S2UR UR5, SR_CgaCtaId ;  /* 0x00000000000579c3 */ /* 0x000ee20000008800 */
[----:B------:R-:W-:Y:S01]  /*01b0*/  IMAD.SHL.U32 R6, R12, 0x20, RZ ;  /* 0x000000200c067824 */ /* 0x000fe200078e00ff */
[----:B------:R-:W-:Y:S01]  /*01c0*/  SHF.R.U32.HI R13, RZ, 0x4, R5 ;  /* 0x00000004ff0d7819 */ /* 0x000fe20000011605 */
[----:B------:R-:W-:Y:S01]  /*01d0*/  UMOV UR4, 0x400 ;  /* 0x0000040000047882 */ /* 0x000fe20000000000 */
[----:B------:R-:W-:Y:S02]  /*01e0*/  LOP3.LUT R10, R5, 0xfe, RZ, 0xc0, !PT ;  /* 0x000000fe050a7812 */ /* 0x000fe400078ec0ff */
[----:B------:R-:W-:Y:S02]  /*01f0*/  LOP3.LUT R6, R6, 0xe0, RZ, 0xc0, !PT ;  /* 0x000000e006067812 */ /* 0x000fe400078ec0ff */
[----:B------:R-:W-:Y:S01]  /*0200*/  SGXT.U32 R13, R13, 0x4 ;  /* 0x000000040d0d781a */ /* 0x000fe20000000000 */
[----:B-1----:R-:W1:Y:S01]  /*0210*/  LDC.64 R2, c[0x0][0x218] ;  /* 0x00008600ff027b82 */ /* 0x002e620000000a00 */
[----:B------:R-:W-:-:S02]  /*0220*/  LOP3.LUT R11, R6, R7, RZ, 0xfc, !PT ;  /* 0x00000007060b7212 */ /* 0x000fc400078efcff */
[----:B------:R-:W-:Y:S01]  /*0230*/  LOP3.LUT R12, R6, 0x10, RZ, 0xfc, !PT ;  /* 0x00000010060c7812 */ /* 0x000fe200078efcff */
[----:B------:R-:W-:Y:S01]  /*0240*/  IMAD.IADD R10, R10, 0x1, R13 ;  /* 0x000000010a0a7824 */ /* 0x000fe200078e020d */
[-C--:B------:R-:W-:Y:S02]  /*0250*/  LEA.HI R6, R6, R11.reuse, RZ, 0x1c ;  /* 0x0000000b06067211 */ /* 0x080fe400078fe0ff */
[----:B------:R-:W-:Y:S02]  /*0260*/  LEA.HI R12, R12, R11, RZ, 0x1c ;  /* 0x0000000b0c0c7211 */ /* 0x000fe400078fe0ff */
[----:B------:R-:W-:Y:S02]  /*0270*/  LOP3.LUT R5, R4, 0xe, R5, 0xf8, !PT ;  /* 0x0000000e04057812 */ /* 0x000fe400078ef805 */
[----:B------:R-:W-:Y:S01]  /*0280*/  LOP3.LUT R0, R0, R7, RZ, 0xfc, !PT ;  /* 0x0000000700007212 */ /* 0x000fe200078efcff */
[----:B---3--:R-:W-:-:S03]  /*0290*/  UPRMT UR4, UR5, 0x654, UR4 ;  /* 0x0000065405047896 */ /* 0x008fc60008000004 */
[C---:B------:R-:W-:Y:S01]  /*02a0*/  VIMNMX R4, R0.reuse, R5, !PT ;  /* 0x0000000500047248 */ /* 0x040fe20007fe0100 */
[----:B------:R-:W-:-:S03]  /*02b0*/  IMAD R5, R0, 0x10, R5 ;  /* 0x0000001000057824 */ /* 0x000fc600078e0205 */
[----:B------:R-:W-:Y:S02]  /*02c0*/  ISETP.GE.AND P0, PT, R4, 0x10, PT ;  /* 0x000000100400780c */ /* 0x000fe40003f06270 */
[----:B------:R-:W-:Y:S02]  /*02d0*/  LEA R13, R6, UR4, 0x2 ;  /* 0x00000004060d7c11 */ /* 0x000fe4000f8e10ff */
[----:B------:R-:W-:Y:S01]  /*02e0*/  LEA R12, R12, UR4, 0x2 ;  /* 0x000000040c0c7c11 */ /* 0x000fe2000f8e10ff */
[C---:B-1----:R-:W-:Y:S01]  /*02f0*/  IMAD.WIDE R2, R5.reuse, 0x4, R2 ;  /* 0x0000000405027825 */ /* 0x042fe200078e0202 */
[----:B------:R-:W-:Y:S02]  /*0300*/  LEA R6, R10, UR4, 0x2 ;  /* 0x000000040a067c11 */ /* 0x000fe4000f8e10ff */
[----:B------:R-:W1:Y:S02]  /*0310*/  LDC.64 R10, c[0x0][0x220] ;  /* 0x00008800ff0a7b82 */ /* 0x000e640000000a00 */
[----:B-1----:R-:W-:Y:S01]  /*0320*/  IMAD.WIDE R4, R5, 0x4, R10 ;  /* 0x0000000405047825 */ /* 0x002fe200078e020a */
[----:B--2---:R-:W-:Y:S04]  /*0330*/  STS [R13], R8 ;  /* 0x000000080d007388 */ /* 0x004fe80000000800 */
[----:B------:R-:W-:Y:S01]  /*0340*/  STS [R12+0x40], R9 ;  /* 0x000040090c007388 */ /* 0x000fe20000000800 */
[----:B------:R-:W-:Y:S06]  /*0350*/  BAR.SYNC.DEFER_BLOCKING 0x0 ;  /* 0x0000000000007b1d */ /* 0x000fec0000010000 */
[----:B------:R-:W-:Y:S04]  /*0360*/  LDS R14, [R6] ;  /* 0x00000000060e7984 */ /* 0x000fe80000000800 */
[----:B------:R-:W1:Y:S04]  /*0370*/  LDS R15, [R6+0x4] ;  /* 0x00000400060f7984 */ /* 0x000e680000000800 */
[----:B-1----:R1:W-:Y:S01]  /*0380*/  @!P0 STG.E.64 desc[UR6][R2.64], R14 ;  /* 0x0000000e02008986 */ /* 0x0023e2000c101b06 */
[----:B------:R-:W-:Y:S05]  /*0390*/  @P0 EXIT ;  /* 0x000000000000094d */ /* 0x000fea0003800000 */
[----:B------:R-:W-:Y:S01]  /*03a0*/  STG.E.64 desc[UR6][R4.64], R14 ;  /* 0x0000000e04007986 */ /* 0x000fe2000c101b06 */
[----:B------:R-:W-:Y:S05]  /*03b0*/  EXIT ;  /* 0x000000000000794d */ /* 0x000fea0003800000 */
.L_x_0:
[----:B------:R-:W-:-:S00]  /*03c0*/  BRA `(.L_x_0) ;  /* 0xfffffffc00fc7947 */ /* 0x000fc0000383ffff */
[----:B------:R-:W-:-:S00]  /*03d0*/  NOP ;  /* 0x0000000000007918 */ /* 0x000fc00000000000 */
        /* <DEDUP_REMOVED lines=10> */
.L_x_1:


//--------------------- .nv.shared.triton_poi_fused_deform_conv2d_1 --------------------------
	.section	.nv.shared.triton_poi_fused_deform_conv2d_1,"aw",@nobits
	.sectionflags	@""
	.align	16
	.zero		1024


//--------------------- .nv.constant0.triton_poi_fused_deform_conv2d_1 --------------------------
	.section	.nv.constant0.triton_poi_fused_deform_conv2d_1,"a",@progbits
	.sectionflags	@""
	.align	4
.nv.constant0.triton_poi_fused_deform_conv2d_1:
	.zero		560
